//
// Generated by NVIDIA NVVM Compiler
//
// Compiler Build ID: CL-36424714
// Cuda compilation tools, release 13.0, V13.0.88
// Based on NVVM 20.0.0
//

.version 9.0
.target sm_100
.address_size 64

	// .globl	_Z25unique_idx_calc_threadIdxPi
.extern .func  (.param .b32 func_retval0) vprintf
(
	.param .b64 vprintf_param_0,
	.param .b64 vprintf_param_1
)
;
.global .align 1 .b8 $str[29] = {116, 104, 114, 101, 97, 100, 73, 100, 120, 32, 58, 32, 37, 100, 44, 32, 118, 97, 108, 117, 101, 32, 58, 32, 37, 100, 32, 10};

.visible .entry _Z25unique_idx_calc_threadIdxPi(
	.param .u64 .ptr .align 1 _Z25unique_idx_calc_threadIdxPi_param_0
)
{
	.local .align 8 .b8 	__local_depot0[8];
	.reg .b64 	%SP;
	.reg .b64 	%SPL;
	.reg .b32 	%r<5>;
	.reg .b64 	%rd<9>;

	mov.u64 	%SPL, __local_depot0;
	cvta.local.u64 	%SP, %SPL;
	ld.param.u64 	%rd1, [_Z25unique_idx_calc_threadIdxPi_param_0];
	cvta.to.global.u64 	%rd2, %rd1;
	add.u64 	%rd3, %SP, 0;
	add.u64 	%rd4, %SPL, 0;
	mov.u32 	%r1, %tid.x;
	mul.wide.u32 	%rd5, %r1, 4;
	add.s64 	%rd6, %rd2, %rd5;
	ld.global.u32 	%r2, [%rd6];
	st.local.v2.u32 	[%rd4], {%r1, %r2};
	mov.u64 	%rd7, $str;
	cvta.global.u64 	%rd8, %rd7;
	{ // callseq 0, 0
	.param .b64 param0;
	st.param.b64 	[param0], %rd8;
	.param .b64 param1;
	st.param.b64 	[param1], %rd3;
	.param .b32 retval0;
	call.uni (retval0), 
	vprintf, 
	(
	param0, 
	param1
	);
	ld.param.b32 	%r3, [retval0];
	} // callseq 0
	ret;

}


// ===== COMPILED SASS (sm_100) =====

	.target	sm_100

	.elftype	@"ET_EXEC"


//--------------------- .note.nv.tkinfo           --------------------------
	.section	.note.nv.tkinfo,"",@"SHT_NOTE"
	.sectionflags	@"SHF_NOTE_NV_TKINFO"
	.tkinfo
        /*0018*/ 	.word	0x00000002
        /*0030*/ 	.string	""
        /*0030*/ 	.string	"ptxas"
        /*0030*/ 	.string	"Cuda compilation tools, release 13.0, V13.0.88"
        /*0030*/ 	.string	"Build cuda_13.0.r13.0/compiler.36424714_0"
        /*0030*/ 	.string	"-arch sm_100 -m 64 "



//--------------------- .note.nv.cuinfo           --------------------------
	.section	.note.nv.cuinfo,"",@"SHT_NOTE"
	.sectionflags	@"SHF_NOTE_NV_CUINFO"
        /*0018*/ 	.short	0x0002
        /*001a*/ 	.short	0x0064
        /*001c*/ 	.short	0x0082
	.zero		2


//--------------------- .nv.info                  --------------------------
	.section	.nv.info,"",@"SHT_CUDA_INFO"
	.align	4


	//----- nvinfo : EIATTR_REGCOUNT
	.align		4
        /*0000*/ 	.byte	0x04, 0x2f
        /*0002*/ 	.short	(.L_2 - .L_1)
	.align		4
.L_1:
        /*0004*/ 	.word	index@(_Z25unique_idx_calc_threadIdxPi)
        /*0008*/ 	.word	0x00000018


	//----- nvinfo : EIATTR_FRAME_SIZE
	.align		4
.L_2:
        /*000c*/ 	.byte	0x04, 0x11
        /*000e*/ 	.short	(.L_4 - .L_3)
	.align		4
.L_3:
        /*0010*/ 	.word	index@(_Z25unique_idx_calc_threadIdxPi)
        /*0014*/ 	.word	0x00000008


	//----- nvinfo : EIATTR_MIN_STACK_SIZE
	.align		4
.L_4:
        /*0018*/ 	.byte	0x04, 0x12
        /*001a*/ 	.short	(.L_6 - .L_5)
	.align		4
.L_5:
        /*001c*/ 	.word	index@(_Z25unique_idx_calc_threadIdxPi)
        /*0020*/ 	.word	0x00000008
.L_6:


//--------------------- .nv.compat                --------------------------
	.section	.nv.compat,"",@"SHT_CUDA_COMPAT_INFO"
	.align	4
        /*0000*/ 	.byte	0x02, 0x09, 0x00, 0x00, 0x02, 0x02, 0x01, 0x00, 0x02, 0x05, 0x05, 0x00, 0x03, 0x07, 0x01, 0x01
        /*0010*/ 	.byte	0x02, 0x03, 0x00, 0x00, 0x02, 0x06, 0x01, 0x00, 0x04, 0x0b, 0x08, 0x00, 0x09, 0x00, 0x00, 0x00
        /*0020*/ 	.byte	0x00, 0x00, 0x00, 0x00


//--------------------- .nv.info._Z25unique_idx_calc_threadIdxPi --------------------------
	.section	.nv.info._Z25unique_idx_calc_threadIdxPi,"",@"SHT_CUDA_INFO"
	.sectionflags	@""
	.align	4


	//----- nvinfo : EIATTR_CUDA_API_VERSION
	.align		4
        /*0000*/ 	.byte	0x04, 0x37
        /*0002*/ 	.short	(.L_8 - .L_7)
.L_7:
        /*0004*/ 	.word	0x00000082


	//----- nvinfo : EIATTR_KPARAM_INFO
	.align		4
.L_8:
        /*0008*/ 	.byte	0x04, 0x17
        /*000a*/ 	.short	(.L_10 - .L_9)
.L_9:
        /*000c*/ 	.word	0x00000000
        /*0010*/ 	.short	0x0000
        /*0012*/ 	.short	0x0000
        /*0014*/ 	.byte	0x00, 0xf5, 0x21, 0x00


	//----- nvinfo : EIATTR_SPARSE_MMA_MASK
	.align		4
.L_10:
        /*0018*/ 	.byte	0x03, 0x50
        /*001a*/ 	.short	0x0000


	//----- nvinfo : EIATTR_MAXREG_COUNT
	.align		4
        /*001c*/ 	.byte	0x03, 0x1b
        /*001e*/ 	.short	0x00ff


	//----- nvinfo : EIATTR_EXTERNS
	.align		4
        /*0020*/ 	.byte	0x04, 0x0f
        /*0022*/ 	.short	(.L_12 - .L_11)


	//   ....[0]....
	.align		4
.L_11:
        /*0024*/ 	.word	index@(vprintf)


	//----- nvinfo : EIATTR_MERCURY_ISA_VERSION
	.align		4
.L_12:
        /*0028*/ 	.byte	0x03, 0x5f
        /*002a*/ 	.short	0x0101


	//----- nvinfo : EIATTR_VRC_CTA_INIT_COUNT
	.align		4
        /*002c*/ 	.byte	0x02, 0x4a
	.zero		1
	.zero		1


	//----- nvinfo : EIATTR_SYSCALL_OFFSETS
	.align		4
        /*0030*/ 	.byte	0x04, 0x46
        /*0032*/ 	.short	(.L_14 - .L_13)


	//   ....[0]....
.L_13:
        /*0034*/ 	.word	0x00000120


	//----- nvinfo : EIATTR_EXIT_INSTR_OFFSETS
	.align		4
.L_14:
        /*0038*/ 	.byte	0x04, 0x1c
        /*003a*/ 	.short	(.L_16 - .L_15)


	//   ....[0]....
.L_15:
        /*003c*/ 	.word	0x00000130


	//----- nvinfo : EIATTR_CBANK_PARAM_SIZE
	.align		4
.L_16:
        /*0040*/ 	.byte	0x03, 0x19
        /*0042*/ 	.short	0x0008


	//----- nvinfo : EIATTR_PARAM_CBANK
	.align		4
        /*0044*/ 	.byte	0x04, 0x0a
        /*0046*/ 	.short	(.L_18 - .L_17)
	.align		4
.L_17:
        /*0048*/ 	.word	index@(.nv.constant0._Z25unique_idx_calc_threadIdxPi)
        /*004c*/ 	.short	0x0380
        /*004e*/ 	.short	0x0008


	//----- nvinfo : EIATTR_SW_WAR
	.align		4
.L_18:
        /*0050*/ 	.byte	0x04, 0x36
        /*0052*/ 	.short	(.L_20 - .L_19)
.L_19:
        /*0054*/ 	.word	0x00000008
.L_20:


//--------------------- .nv.callgraph             --------------------------
	.section	.nv.callgraph,"",@"SHT_CUDA_CALLGRAPH"
	.align	4
	.sectionentsize	8
	.align		4
        /*0000*/ 	.word	0x00000000
	.align		4
        /*0004*/ 	.word	0xffffffff
	.align		4
        /*0008*/ 	.word	index@(_Z25unique_idx_calc_threadIdxPi)
	.align		4
        /*000c*/ 	.word	index@(vprintf)
	.align		4
        /*0010*/ 	.word	0x00000000
	.align		4
        /*0014*/ 	.word	0xfffffffe
	.align		4
        /*0018*/ 	.word	0x00000000
	.align		4
        /*001c*/ 	.word	0xfffffffd
	.align		4
        /*0020*/ 	.word	0x00000000
	.align		4
        /*0024*/ 	.word	0xfffffffc


//--------------------- .nv.constant4             --------------------------
	.section	.nv.constant4,"a",@progbits
	.align	8
	.align		8
.nv.constant4:
        /*0000*/ 	.dword	vprintf
	.align		8
        /*0008*/ 	.dword	$str


//--------------------- .text._Z25unique_idx_calc_threadIdxPi --------------------------
	.section	.text._Z25unique_idx_calc_threadIdxPi,"ax",@progbits
	.align	128
        .global         _Z25unique_idx_calc_threadIdxPi
        .type           _Z25unique_idx_calc_threadIdxPi,@function
        .size           _Z25unique_idx_calc_threadIdxPi,(.L_x_2 - _Z25unique_idx_calc_threadIdxPi)
        .other          _Z25unique_idx_calc_threadIdxPi,@"STO_CUDA_ENTRY STV_DEFAULT"
_Z25unique_idx_calc_threadIdxPi:
.text._Z25unique_idx_calc_threadIdxPi:
[----:B------:R-:W0:Y:S01]  /*0000*/  LDC R1, c[0x0][0x37c] ;  /* 0x0000df00ff017b82 */ /* 0x000e220000000800 */
[----:B------:R-:W1:Y:S07]  /*0010*/  S2R R10, SR_TID.X ;  /* 0x00000000000a7919 */ /* 0x000e6e0000002100 */
[----:B------:R-:W1:Y:S01]  /*0020*/  LDC.64 R2, c[0x0][0x380] ;  /* 0x0000e000ff027b82 */ /* 0x000e620000000a00 */
[----:B------:R-:W2:Y:S01]  /*0030*/  LDCU.64 UR4, c[0x0][0x358] ;  /* 0x00006b00ff0477ac */ /* 0x000ea20008000a00 */
[----:B0-----:R-:W-:Y:S01]  /*0040*/  VIADD R1, R1, 0xfffffff8 ;  /* 0xfffffff801017836 */ /* 0x001fe20000000000 */
[----:B------:R-:W0:Y:S01]  /*0050*/  LDCU.64 UR6, c[0x4][0x8] ;  /* 0x01000100ff0677ac */ /* 0x000e220008000a00 */
[----:B-1----:R-:W-:-:S05]  /*0060*/  IMAD.WIDE.U32 R2, R10, 0x4, R2 ;  /* 0x000000040a027825 */ /* 0x002fca00078e0002 */
[----:B--2---:R-:W2:Y:S01]  /*0070*/  LDG.E R11, desc[UR4][R2.64] ;  /* 0x00000004020b7981 */ /* 0x004ea2000c1e1900 */
[----:B------:R-:W-:Y:S01]  /*0080*/  MOV R0, 0x0 ;  /* 0x0000000000007802 */ /* 0x000fe20000000f00 */
[----:B------:R-:W1:Y:S01]  /*0090*/  LDCU UR4, c[0x0][0x2f8] ;  /* 0x00005f00ff0477ac */ /* 0x000e620008000800 */
[----:B0-----:R-:W-:Y:S01]  /*00a0*/  IMAD.U32 R4, RZ, RZ, UR6 ;  /* 0x00000006ff047e24 */ /* 0x001fe2000f8e00ff */
[----:B------:R-:W-:Y:S01]  /*00b0*/  MOV R5, UR7 ;  /* 0x0000000700057c02 */ /* 0x000fe20008000f00 */
[----:B------:R0:W3:Y:S01]  /*00c0*/  LDC.64 R8, c[0x4][R0] ;  /* 0x0100000000087b82 */ /* 0x0000e20000000a00 */
[----:B------:R-:W4:Y:S01]  /*00d0*/  LDCU UR5, c[0x0][0x2fc] ;  /* 0x00005f80ff0577ac */ /* 0x000f220008000800 */
[----:B-1----:R-:W-:-:S05]  /*00e0*/  IADD3 R6, P0, PT, R1, UR4, RZ ;  /* 0x0000000401067c10 */ /* 0x002fca000ff1e0ff */
[----:B----4-:R-:W-:Y:S01]  /*00f0*/  IMAD.X R7, RZ, RZ, UR5, P0 ;  /* 0x00000005ff077e24 */ /* 0x010fe200080e06ff */
[----:B--23--:R0:W-:Y:S07]  /*0100*/  STL.64 [R1], R10 ;  /* 0x0000000a01007387 */ /* 0x00c1ee0000100a00 */
[----:B------:R-:W-:-:S07]  /*0110*/  LEPC R20, `(.L_x_0) ;  /* 0x000000001014794e */ /* 0x000fce0000000000 */
[----:B0-----:R-:W-:Y:S05]  /*0120*/  CALL.ABS.NOINC R8 ;  /* 0x0000000008007343 */ /* 0x001fea0003c00000 */
.L_x_0:
[----:B------:R-:W-:Y:S05]  /*0130*/  EXIT ;  /* 0x000000000000794d */ /* 0x000fea0003800000 */
.L_x_1:
[----:B------:R-:W-:-:S00]  /*0140*/  BRA `(.L_x_1) ;  /* 0xfffffffc00fc7947 */ /* 0x000fc0000383ffff */
[----:B------:R-:W-:-:S00]  /*0150*/  NOP ;  /* 0x0000000000007918 */ /* 0x000fc00000000000 */
        /* <DEDUP_REMOVED lines=10> */
.L_x_2:


//--------------------- .nv.global.init           --------------------------
	.section	.nv.global.init,"aw",@progbits
.nv.global.init:
	.type		$str,@object
	.size		$str,(.L_0 - $str)
$str:
        /*0000*/ 	.byte	0x74, 0x68, 0x72, 0x65, 0x61, 0x64, 0x49, 0x64, 0x78, 0x20, 0x3a, 0x20, 0x25, 0x64, 0x2c, 0x20
        /*0010*/ 	.byte	0x76, 0x61, 0x6c, 0x75, 0x65, 0x20, 0x3a, 0x20, 0x25, 0x64, 0x20, 0x0a, 0x00
.L_0:


//--------------------- .nv.shared.reserved.0     --------------------------
	.section	.nv.shared.reserved.0,"aw",@nobits
	.weak		__nv_reservedSMEM_offset_0_alias
	.size		__nv_reservedSMEM_offset_0_alias, 0, 64
	.other		__nv_reservedSMEM_offset_0_alias,@"STO_CUDA_RESERVED_SHARED STV_DEFAULT"
__nv_reservedSMEM_offset_0_alias:
	.zero		0
	.zero		64


//--------------------- .nv.constant0._Z25unique_idx_calc_threadIdxPi --------------------------
	.section	.nv.constant0._Z25unique_idx_calc_threadIdxPi,"a",@progbits
	.sectionflags	@""
	.align	4
.nv.constant0._Z25unique_idx_calc_threadIdxPi:
	.zero		904


//--------------------- SYMBOLS --------------------------

	.type		.nv.reservedSmem.offset0,@object
	.size		.nv.reservedSmem.offset0,0x4
	.type		vprintf,@function
